	.headerflags	@"EF_CUDA_TEXMODE_UNIFIED EF_CUDA_64BIT_ADDRESS EF_CUDA_ACCELERATORS EF_CUDA_SM90 EF_CUDA_VIRTUAL_SM(EF_CUDA_SM90)"
	.elftype	@"ET_EXEC"


//--------------------- .nv.info                  --------------------------
	.section	.nv.info,"",@"SHT_CUDA_INFO"
	.align	4


	//----- nvinfo : EIATTR_REGCOUNT
	.align		4
        /*0000*/ 	.byte	0x04, 0x2f
        /*0002*/ 	.short	(.L_1 - .L_0)
	.align		4
.L_0:
        /*0004*/ 	.word	index@(triton_poi_fused_7)
        /*0008*/ 	.word	0x0000001e


	//----- nvinfo : EIATTR_MIN_STACK_SIZE
	.align		4
.L_1:
        /*000c*/ 	.byte	0x04, 0x12
        /*000e*/ 	.short	(.L_3 - .L_2)
	.align		4
.L_2:
        /*0010*/ 	.word	index@(triton_poi_fused_7)
        /*0014*/ 	.word	0x00000000


	//----- nvinfo : EIATTR_FRAME_SIZE
	.align		4
.L_3:
        /*0018*/ 	.byte	0x04, 0x11
        /*001a*/ 	.short	(.L_5 - .L_4)
	.align		4
.L_4:
        /*001c*/ 	.word	index@(triton_poi_fused_7)
        /*0020*/ 	.word	0x00000000


	//----- nvinfo : EIATTR_MIN_STACK_SIZE
	.align		4
.L_5:
        /*0024*/ 	.byte	0x04, 0x12
        /*0026*/ 	.short	(.L_7 - .L_6)
	.align		4
.L_6:
        /*0028*/ 	.word	index@(triton_poi_fused_7)
        /*002c*/ 	.word	0x00000000
.L_7:


//--------------------- .nv.info.triton_poi_fused_7 --------------------------
	.section	.nv.info.triton_poi_fused_7,"",@"SHT_CUDA_INFO"
	.sectionflags	@""
	.align	4


	//----- nvinfo : EIATTR_CUDA_API_VERSION
	.align		4
        /*0000*/ 	.byte	0x04, 0x37
        /*0002*/ 	.short	(.L_9 - .L_8)
.L_8:
        /*0004*/ 	.word	0x0000007c


	//----- nvinfo : EIATTR_KPARAM_INFO
	.align		4
.L_9:
        /*0008*/ 	.byte	0x04, 0x17
        /*000a*/ 	.short	(.L_11 - .L_10)
.L_10:
        /*000c*/ 	.word	0x00000000
        /*0010*/ 	.short	0x0003
        /*0012*/ 	.short	0x0014
        /*0014*/ 	.byte	0x00, 0xf0, 0x11, 0x00


	//----- nvinfo : EIATTR_KPARAM_INFO
	.align		4
.L_11:
        /*0018*/ 	.byte	0x04, 0x17
        /*001a*/ 	.short	(.L_13 - .L_12)
.L_12:
        /*001c*/ 	.word	0x00000000
        /*0020*/ 	.short	0x0002
        /*0022*/ 	.short	0x0010
        /*0024*/ 	.byte	0x00, 0xf0, 0x11, 0x00


	//----- nvinfo : EIATTR_KPARAM_INFO
	.align		4
.L_13:
        /*0028*/ 	.byte	0x04, 0x17
        /*002a*/ 	.short	(.L_15 - .L_14)
.L_14:
        /*002c*/ 	.word	0x00000000
        /*0030*/ 	.short	0x0001
        /*0032*/ 	.short	0x0008
        /*0034*/ 	.byte	0x00, 0xf4, 0x21, 0x00


	//----- nvinfo : EIATTR_KPARAM_INFO
	.align		4
.L_15:
        /*0038*/ 	.byte	0x04, 0x17
        /*003a*/ 	.short	(.L_17 - .L_16)
.L_16:
        /*003c*/ 	.word	0x00000000
        /*0040*/ 	.short	0x0000
        /*0042*/ 	.short	0x0000
        /*0044*/ 	.byte	0x00, 0xf4, 0x21, 0x00


	//----- nvinfo : EIATTR_SPARSE_MMA_MASK
	.align		4
.L_17:
        /*0048*/ 	.byte	0x03, 0x50
        /*004a*/ 	.short	0x0000


	//----- nvinfo : EIATTR_MAXREG_COUNT
	.align		4
        /*004c*/ 	.byte	0x03, 0x1b
        /*004e*/ 	.short	0x00ff


	//----- nvinfo : EIATTR_EXIT_INSTR_OFFSETS
	.align		4
        /*0050*/ 	.byte	0x04, 0x1c
        /*0052*/ 	.short	(.L_19 - .L_18)


	//   ....[0]....
.L_18:
        /*0054*/ 	.word	0x00000680


	//   ....[1]....
        /*0058*/ 	.word	0x000006d0


	//----- nvinfo : EIATTR_REQNTID
	.align		4
.L_19:
        /*005c*/ 	.byte	0x04, 0x10
        /*005e*/ 	.short	(.L_21 - .L_20)
.L_20:
        /*0060*/ 	.word	0x00000080
        /*0064*/ 	.word	0x00000001
        /*0068*/ 	.word	0x00000001


	//----- nvinfo : EIATTR_CBANK_PARAM_SIZE
	.align		4
.L_21:
        /*006c*/ 	.byte	0x03, 0x19
        /*006e*/ 	.short	0x0018


	//----- nvinfo : EIATTR_PARAM_CBANK
	.align		4
        /*0070*/ 	.byte	0x04, 0x0a
        /*0072*/ 	.short	(.L_23 - .L_22)
	.align		4
.L_22:
        /*0074*/ 	.word	index@(.nv.constant0.triton_poi_fused_7)
        /*0078*/ 	.short	0x0210
        /*007a*/ 	.short	0x0018


	//----- nvinfo : EIATTR_SW_WAR
	.align		4
.L_23:
        /*007c*/ 	.byte	0x04, 0x36
        /*007e*/ 	.short	(.L_25 - .L_24)
.L_24:
        /*0080*/ 	.word	0x00000008
.L_25:


//--------------------- .nv.callgraph             --------------------------
	.section	.nv.callgraph,"",@"SHT_CUDA_CALLGRAPH"
	.align	4
	.sectionentsize	8
	.align		4
        /*0000*/ 	.word	0x00000000
	.align		4
        /*0004*/ 	.word	0xffffffff
	.align		4
        /*0008*/ 	.word	0x00000000
	.align		4
        /*000c*/ 	.word	0xfffffffe
	.align		4
        /*0010*/ 	.word	0x00000000
	.align		4
        /*0014*/ 	.word	0xfffffffd
	.align		4
        /*0018*/ 	.word	0x00000000
	.align		4
        /*001c*/ 	.word	0xfffffffc


//--------------------- .text.triton_poi_fused_7  --------------------------
	.section	.text.triton_poi_fused_7,"ax",@progbits
	.sectionflags	@"SHF_BARRIERS=1"
	.align	128
        .global         triton_poi_fused_7
        .type           triton_poi_fused_7,@function
        .size           triton_poi_fused_7,(.L_x_1 - triton_poi_fused_7)
        .other          triton_poi_fused_7,@"STO_CUDA_ENTRY STV_DEFAULT"
triton_poi_fused_7:
.text.triton_poi_fused_7:
[----:B------:R-:W0:Y:S01]  /*0000*/  LDC R1, c[0x0][0x28] ;  /* 0x00000a00ff017b82 */ /* 0x000e220000000800 */
[----:B------:R-:W1:Y:S07]  /*0010*/  S2R R15, SR_CTAID.X ;  /* 0x00000000000f7919 */ /* 0x000e6e0000002500 */
[----:B------:R-:W2:Y:S01]  /*0020*/  LDC.64 R16, c[0x0][0x210] ;  /* 0x00008400ff107b82 */ /* 0x000ea20000000a00 */
[----:B------:R-:W-:Y:S01]  /*0030*/  IMAD.MOV.U32 R14, RZ, RZ, RZ ;  /* 0x000000ffff0e7224 */ /* 0x000fe200078e00ff */
[----:B------:R-:W-:Y:S01]  /*0040*/  ULDC.64 UR6, c[0x0][0x208] ;  /* 0x0000820000067ab9 */ /* 0x000fe20000000a00 */
[----:B------:R-:W3:Y:S01]  /*0050*/  S2R R18, SR_TID.X ;  /* 0x0000000000127919 */ /* 0x000ee20000002100 */
[----:B------:R-:W4:Y:S01]  /*0060*/  S2R R19, SR_CTAID.Y ;  /* 0x0000000000137919 */ /* 0x000f220000002600 */
[----:B-1----:R-:W-:Y:S01]  /*0070*/  IMAD.SHL.U32 R15, R15, 0x10, RZ ;  /* 0x000000100f0f7824 */ /* 0x002fe200078e00ff */
[----:B---3--:R-:W-:-:S04]  /*0080*/  SHF.R.U32.HI R0, RZ, 0x4, R18 ;  /* 0x00000004ff007819 */ /* 0x008fc80000011612 */
[----:B------:R-:W-:Y:S01]  /*0090*/  LOP3.LUT R4, R15, 0xf, R18, 0xf8, !PT ;  /* 0x0000000f0f047812 */ /* 0x000fe200078ef812 */
[----:B----4-:R-:W-:Y:S01]  /*00a0*/  IMAD.SHL.U32 R19, R19, 0x40, RZ ;  /* 0x0000004013137824 */ /* 0x010fe200078e00ff */
[----:B------:R-:W-:Y:S02]  /*00b0*/  SGXT.U32 R0, R0, 0x3 ;  /* 0x000000030000781a */ /* 0x000fe40000000000 */
[----:B------:R-:W-:Y:S02]  /*00c0*/  ISETP.GE.AND P0, PT, R4, 0x9, PT ;  /* 0x000000090400780c */ /* 0x000fe40003f06270 */
[----:B------:R-:W-:Y:S02]  /*00d0*/  LOP3.LUT R3, R19, 0x8, R0, 0xfe, !PT ;  /* 0x0000000813037812 */ /* 0x000fe400078efe00 */
[----:B------:R-:W-:Y:S02]  /*00e0*/  LOP3.LUT R2, R19, R0, RZ, 0xfc, !PT ;  /* 0x0000000013027212 */ /* 0x000fe400078efcff */
[C---:B------:R-:W-:Y:S01]  /*00f0*/  ISETP.LT.AND P2, PT, R3.reuse, 0x120, !P0 ;  /* 0x000001200300780c */ /* 0x040fe20004741270 */
[--C-:B------:R-:W-:Y:S01]  /*0100*/  IMAD R3, R3, 0x9, R4.reuse ;  /* 0x0000000903037824 */ /* 0x100fe200078e0204 */
[----:B------:R-:W-:Y:S01]  /*0110*/  LOP3.LUT R6, R19, 0x10, R0, 0xfe, !PT ;  /* 0x0000001013067812 */ /* 0x000fe200078efe00 */
[----:B------:R-:W-:Y:S01]  /*0120*/  IMAD R5, R2, 0x9, R4 ;  /* 0x0000000902057824 */ /* 0x000fe200078e0204 */
[----:B------:R-:W-:-:S02]  /*0130*/  LOP3.LUT R7, R19, 0x18, R0, 0xfe, !PT ;  /* 0x0000001813077812 */ /* 0x000fc400078efe00 */
[----:B------:R-:W-:Y:S01]  /*0140*/  ISETP.LT.AND P1, PT, R2, 0x120, !P0 ;  /* 0x000001200200780c */ /* 0x000fe20004721270 */
[----:B--2---:R-:W-:Y:S01]  /*0150*/  IMAD.WIDE R2, R3, 0x4, R16 ;  /* 0x0000000403027825 */ /* 0x004fe200078e0210 */
[----:B------:R-:W-:Y:S02]  /*0160*/  ISETP.LT.AND P6, PT, R6, 0x120, !P0 ;  /* 0x000001200600780c */ /* 0x000fe400047c1270 */
[----:B------:R-:W-:Y:S02]  /*0170*/  LOP3.LUT R8, R19, 0x20, R0, 0xfe, !PT ;  /* 0x0000002013087812 */ /* 0x000fe400078efe00 */
[----:B------:R-:W-:Y:S01]  /*0180*/  ISETP.LT.AND P5, PT, R7, 0x120, !P0 ;  /* 0x000001200700780c */ /* 0x000fe200047a1270 */
[----:B------:R1:W2:Y:S01]  /*0190*/  @P2 LDG.E.EL R14, desc[UR6][R2.64] ;  /* 0x00000006020e2981 */ /* 0x0002a2000c2e1900 */
[----:B------:R-:W-:Y:S02]  /*01a0*/  LOP3.LUT R4, R19, 0x28, R0, 0xfe, !PT ;  /* 0x0000002813047812 */ /* 0x000fe400078efe00 */
[----:B------:R-:W-:-:S02]  /*01b0*/  LOP3.LUT R6, R19, 0x30, R0, 0xfe, !PT ;  /* 0x0000003013067812 */ /* 0x000fc400078efe00 */
[----:B------:R-:W-:Y:S02]  /*01c0*/  LOP3.LUT R7, R19, 0x38, R0, 0xfe, !PT ;  /* 0x0000003813077812 */ /* 0x000fe400078efe00 */
[----:B------:R-:W-:Y:S02]  /*01d0*/  ISETP.LT.AND P4, PT, R8, 0x120, !P0 ;  /* 0x000001200800780c */ /* 0x000fe40004781270 */
[----:B------:R-:W-:Y:S02]  /*01e0*/  ISETP.LT.AND P3, PT, R4, 0x120, !P0 ;  /* 0x000001200400780c */ /* 0x000fe40004761270 */
[----:B------:R-:W-:Y:S02]  /*01f0*/  ISETP.LT.AND P2, PT, R6, 0x120, !P0 ;  /* 0x000001200600780c */ /* 0x000fe40004741270 */
[----:B------:R-:W-:Y:S01]  /*0200*/  ISETP.LT.AND P0, PT, R7, 0x120, !P0 ;  /* 0x000001200700780c */ /* 0x000fe20004701270 */
[C---:B------:R-:W-:Y:S02]  /*0210*/  VIADD R7, R5.reuse, 0x90 ;  /* 0x0000009005077836 */ /* 0x040fe40000000000 */
[----:B------:R-:W-:-:S02]  /*0220*/  VIADD R9, R5, 0xd8 ;  /* 0x000000d805097836 */ /* 0x000fc40000000000 */
[C---:B------:R-:W-:Y:S02]  /*0230*/  VIADD R11, R5.reuse, 0x120 ;  /* 0x00000120050b7836 */ /* 0x040fe40000000000 */
[C---:B------:R-:W-:Y:S02]  /*0240*/  VIADD R13, R5.reuse, 0x168 ;  /* 0x00000168050d7836 */ /* 0x040fe40000000000 */
[C---:B------:R-:W-:Y:S02]  /*0250*/  VIADD R23, R5.reuse, 0x1b0 ;  /* 0x000001b005177836 */ /* 0x040fe40000000000 */
[C---:B------:R-:W-:Y:S02]  /*0260*/  VIADD R25, R5.reuse, 0x1f8 ;  /* 0x000001f805197836 */ /* 0x040fe40000000000 */
[----:B-1----:R-:W-:-:S04]  /*0270*/  IMAD.WIDE R2, R5, 0x4, R16 ;  /* 0x0000000405027825 */ /* 0x002fc800078e0210 */
[----:B------:R-:W-:-:S04]  /*0280*/  IMAD.WIDE R4, R7, 0x4, R16 ;  /* 0x0000000407047825 */ /* 0x000fc800078e0210 */
[----:B------:R-:W-:-:S04]  /*0290*/  IMAD.WIDE R6, R9, 0x4, R16 ;  /* 0x0000000409067825 */ /* 0x000fc800078e0210 */
[----:B------:R-:W-:Y:S01]  /*02a0*/  IMAD.WIDE R8, R11, 0x4, R16 ;  /* 0x000000040b087825 */ /* 0x000fe200078e0210 */
[----:B------:R-:W-:-:S03]  /*02b0*/  CS2R R20, SRZ ;  /* 0x0000000000147805 */ /* 0x000fc6000001ff00 */
[----:B------:R-:W-:-:S03]  /*02c0*/  IMAD.WIDE R10, R13, 0x4, R16 ;  /* 0x000000040d0a7825 */ /* 0x000fc600078e0210 */
[----:B------:R1:W3:Y:S01]  /*02d0*/  @P6 LDG.E.EL R20, desc[UR6][R4.64] ;  /* 0x0000000604146981 */ /* 0x0002e2000c2e1900 */
[--C-:B------:R-:W-:Y:S01]  /*02e0*/  IMAD.WIDE R12, R23, 0x4, R16.reuse ;  /* 0x00000004170c7825 */ /* 0x100fe200078e0210 */
[----:B------:R-:W-:Y:S02]  /*02f0*/  CS2R R22, SRZ ;  /* 0x0000000000167805 */ /* 0x000fe4000001ff00 */
[----:B------:R-:W4:Y:S01]  /*0300*/  @P5 LDG.E.EL R21, desc[UR6][R6.64] ;  /* 0x0000000606155981 */ /* 0x000f22000c2e1900 */
[----:B------:R-:W-:Y:S01]  /*0310*/  IMAD.WIDE R16, R25, 0x4, R16 ;  /* 0x0000000419107825 */ /* 0x000fe200078e0210 */
[----:B------:R-:W-:Y:S02]  /*0320*/  CS2R R24, SRZ ;  /* 0x0000000000187805 */ /* 0x000fe4000001ff00 */
[----:B------:R-:W5:Y:S01]  /*0330*/  @P4 LDG.E.EL R22, desc[UR6][R8.64] ;  /* 0x0000000608164981 */ /* 0x000f62000c2e1900 */
[----:B------:R-:W-:-:S03]  /*0340*/  IMAD.MOV.U32 R26, RZ, RZ, RZ ;  /* 0x000000ffff1a7224 */ /* 0x000fc600078e00ff */
[----:B------:R-:W5:Y:S04]  /*0350*/  @P3 LDG.E.EL R24, desc[UR6][R10.64] ;  /* 0x000000060a183981 */ /* 0x000f68000c2e1900 */
[----:B------:R1:W5:Y:S04]  /*0360*/  @P2 LDG.E.EL R23, desc[UR6][R12.64] ;  /* 0x000000060c172981 */ /* 0x000368000c2e1900 */
[----:B------:R1:W5:Y:S04]  /*0370*/  @P1 LDG.E.EL R25, desc[UR6][R2.64] ;  /* 0x0000000602191981 */ /* 0x000368000c2e1900 */
[----:B------:R-:W5:Y:S01]  /*0380*/  @P0 LDG.E.EL R26, desc[UR6][R16.64] ;  /* 0x00000006101a0981 */ /* 0x000f62000c2e1900 */
[----:B------:R-:W1:Y:S01]  /*0390*/  S2R R27, SR_TID.X ;  /* 0x00000000001b7919 */ /* 0x000e620000002100 */
[----:B------:R-:W1:Y:S01]  /*03a0*/  S2UR UR5, SR_CgaCtaId ;  /* 0x00000000000579c3 */ /* 0x000e620000008800 */
[----:B------:R-:W-:-:S02]  /*03b0*/  UMOV UR4, 0x400 ;  /* 0x0000040000047882 */ /* 0x000fc40000000000 */
[----:B01----:R-:W-:Y:S01]  /*03c0*/  UPRMT UR4, UR5, 0x654, UR4 ;  /* 0x0000065405047896 */ /* 0x003fe20008000004 */
[----:B------:R-:W-:Y:S01]  /*03d0*/  IMAD.SHL.U32 R4, R27, 0x40, RZ ;  /* 0x000000401b047824 */ /* 0x000fe200078e00ff */
[----:B------:R-:W-:-:S04]  /*03e0*/  SHF.R.U32.HI R5, RZ, 0x4, R27 ;  /* 0x00000004ff057819 */ /* 0x000fc8000001161b */
[----:B------:R-:W-:Y:S02]  /*03f0*/  SGXT.U32 R5, R5, 0x3 ;  /* 0x000000030505781a */ /* 0x000fe40000000000 */
[----:B------:R-:W-:-:S04]  /*0400*/  LOP3.LUT R4, R4, 0x3c0, RZ, 0xc0, !PT ;  /* 0x000003c004047812 */ /* 0x000fc800078ec0ff */
[C---:B------:R-:W-:Y:S02]  /*0410*/  LOP3.LUT R5, R4.reuse, R5, RZ, 0xfc, !PT ;  /* 0x0000000504057212 */ /* 0x040fe400078efcff */
[----:B------:R-:W-:-:S05]  /*0420*/  LEA.HI R4, R4, UR4, RZ, 0x1e ;  /* 0x0000000404047c11 */ /* 0x000fca000f8ff0ff */
[----:B------:R-:W-:Y:S01]  /*0430*/  IMAD R13, R5, 0x4, R4 ;  /* 0x00000004050d7824 */ /* 0x000fe200078e0204 */
[C---:B------:R-:W-:Y:S01]  /*0440*/  LOP3.LUT R2, R27.reuse, 0x70, RZ, 0xc0, !PT ;  /* 0x000000701b027812 */ /* 0x040fe200078ec0ff */
[----:B------:R-:W-:-:S04]  /*0450*/  IMAD.SHL.U32 R8, R27, 0x4, RZ ;  /* 0x000000041b087824 */ /* 0x000fc800078e00ff */
[----:B------:R-:W-:Y:S01]  /*0460*/  VIADD R3, R2, UR4 ;  /* 0x0000000402037c36 */ /* 0x000fe20008000000 */
[----:B------:R-:W-:-:S05]  /*0470*/  LOP3.LUT R8, R8, 0x1fc, RZ, 0xc0, !PT ;  /* 0x000001fc08087812 */ /* 0x000fca00078ec0ff */
[----:B------:R-:W-:Y:S02]  /*0480*/  IMAD R4, R8, 0x4, R3 ;  /* 0x0000000408047824 */ /* 0x000fe400078e0203 */
[----:B------:R-:W-:Y:S01]  /*0490*/  IMAD.SHL.U32 R18, R18, 0x4, RZ ;  /* 0x0000000412127824 */ /* 0x000fe200078e00ff */
[----:B------:R-:W0:Y:S04]  /*04a0*/  LDC.64 R2, c[0x0][0x218] ;  /* 0x00008600ff027b82 */ /* 0x000e280000000a00 */
[----:B------:R-:W-:-:S05]  /*04b0*/  LOP3.LUT R18, R19, 0x3c, R18, 0xf8, !PT ;  /* 0x0000003c13127812 */ /* 0x000fca00078ef812 */
[----:B------:R-:W-:-:S05]  /*04c0*/  IMAD.HI R9, R18, 0x2aaaaaab, RZ ;  /* 0x2aaaaaab12097827 */ /* 0x000fca00078e02ff */
[----:B------:R-:W-:-:S04]  /*04d0*/  SHF.R.S32.HI R10, RZ, 0x1, R9 ;  /* 0x00000001ff0a7819 */ /* 0x000fc80000011409 */
[----:B------:R-:W-:Y:S02]  /*04e0*/  LEA.HI R11, R9, R10, RZ, 0x1 ;  /* 0x0000000a090b7211 */ /* 0x000fe400078f08ff */
[----:B------:R-:W-:Y:S02]  /*04f0*/  LOP3.LUT R10, R8, 0x200, RZ, 0xfc, !PT ;  /* 0x00000200080a7812 */ /* 0x000fe400078efcff */
[----:B------:R-:W-:Y:S01]  /*0500*/  ISETP.GE.AND P0, PT, R18, 0x120, PT ;  /* 0x000001201200780c */ /* 0x000fe20003f06270 */
[----:B------:R-:W-:Y:S01]  /*0510*/  IMAD R18, R11, -0xc, R18 ;  /* 0xfffffff40b127824 */ /* 0x000fe200078e0212 */
[----:B------:R-:W-:Y:S02]  /*0520*/  LOP3.LUT R9, R15, R0, RZ, 0xfc, !PT ;  /* 0x000000000f097212 */ /* 0x000fe400078efcff */
[----:B------:R-:W-:Y:S02]  /*0530*/  LOP3.LUT R0, R15, 0x8, R0, 0xfe, !PT ;  /* 0x000000080f007812 */ /* 0x000fe400078efe00 */
[----:B------:R-:W-:Y:S01]  /*0540*/  SHF.R.U32.HI R10, RZ, 0x2, R10 ;  /* 0x00000002ff0a7819 */ /* 0x000fe2000001160a */
[----:B------:R-:W-:Y:S01]  /*0550*/  IMAD R18, R11, 0x6c, R18 ;  /* 0x0000006c0b127824 */ /* 0x000fe200078e0212 */
[----:B------:R-:W-:-:S02]  /*0560*/  ISETP.LT.AND P1, PT, R9, 0x9, !P0 ;  /* 0x000000090900780c */ /* 0x000fc40004721270 */
[----:B------:R-:W-:Y:S02]  /*0570*/  ISETP.LT.AND P0, PT, R0, 0x9, !P0 ;  /* 0x000000090000780c */ /* 0x000fe40004701270 */
[----:B------:R-:W-:Y:S01]  /*0580*/  LOP3.LUT R10, R10, 0xf0, RZ, 0xc0, !PT ;  /* 0x000000f00a0a7812 */ /* 0x000fe200078ec0ff */
[----:B------:R-:W-:-:S04]  /*0590*/  IMAD R11, R9, 0xc, R18 ;  /* 0x0000000c090b7824 */ /* 0x000fc800078e0212 */
[----:B------:R-:W-:Y:S02]  /*05a0*/  VIADD R9, R10, UR4 ;  /* 0x000000040a097c36 */ /* 0x000fe40008000000 */
[----:B0-----:R-:W-:-:S04]  /*05b0*/  IMAD.WIDE R10, R11, 0x4, R2 ;  /* 0x000000040b0a7825 */ /* 0x001fc800078e0202 */
[----:B------:R-:W-:Y:S01]  /*05c0*/  IMAD R9, R8, 0x4, R9 ;  /* 0x0000000408097824 */ /* 0x000fe200078e0209 */
[----:B--2---:R-:W-:Y:S04]  /*05d0*/  STS [R13+0x20], R14 ;  /* 0x0000200e0d007388 */ /* 0x004fe80000000800 */
[----:B---3--:R-:W-:Y:S04]  /*05e0*/  STS [R13+0x40], R20 ;  /* 0x000040140d007388 */ /* 0x008fe80000000800 */
[----:B----4-:R-:W-:Y:S04]  /*05f0*/  STS [R13+0x60], R21 ;  /* 0x000060150d007388 */ /* 0x010fe80000000800 */
[----:B-----5:R-:W-:Y:S04]  /*0600*/  STS [R13+0x80], R22 ;  /* 0x000080160d007388 */ /* 0x020fe80000000800 */
[----:B------:R-:W-:Y:S04]  /*0610*/  STS [R13+0xa0], R24 ;  /* 0x0000a0180d007388 */ /* 0x000fe80000000800 */
[----:B------:R-:W-:Y:S04]  /*0620*/  STS [R13+0xc0], R23 ;  /* 0x0000c0170d007388 */ /* 0x000fe80000000800 */
[----:B------:R-:W-:Y:S04]  /*0630*/  STS [R13], R25 ;  /* 0x000000190d007388 */ /* 0x000fe80000000800 */
[----:B------:R-:W-:Y:S01]  /*0640*/  STS [R13+0xe0], R26 ;  /* 0x0000e01a0d007388 */ /* 0x000fe20000000800 */
[----:B------:R-:W-:Y:S06]  /*0650*/  BAR.SYNC.DEFER_BLOCKING 0x0 ;  /* 0x0000000000007b1d */ /* 0x000fec0000010000 */
[----:B------:R-:W0:Y:S04]  /*0660*/  LDS.128 R4, [R4] ;  /* 0x0000000004047984 */ /* 0x000e280000000c00 */
[----:B0-----:R0:W-:Y:S02]  /*0670*/  @P1 STG.E.128 desc[UR6][R10.64], R4 ;  /* 0x000000040a001986 */ /* 0x0011e4000c101d06 */
[----:B0-----:R-:W-:Y:S05]  /*0680*/  @!P0 EXIT ;  /* 0x000000000000894d */ /* 0x001fea0003800000 */
[----:B0-----:R-:W0:Y:S01]  /*0690*/  LDS.128 R8, [R9+0x800] ;  /* 0x0008000009087984 */ /* 0x001e220000000c00 */
[----:B------:R-:W-:-:S04]  /*06a0*/  IMAD R5, R0, 0xc, R18 ;  /* 0x0000000c00057824 */ /* 0x000fc800078e0212 */
[----:B------:R-:W-:-:S05]  /*06b0*/  IMAD.WIDE R2, R5, 0x4, R2 ;  /* 0x0000000405027825 */ /* 0x000fca00078e0202 */
[----:B0-----:R-:W-:Y:S01]  /*06c0*/  STG.E.128 desc[UR6][R2.64], R8 ;  /* 0x0000000802007986 */ /* 0x001fe2000c101d06 */
[----:B------:R-:W-:Y:S05]  /*06d0*/  EXIT ;  /* 0x000000000000794d */ /* 0x000fea0003800000 */
.L_x_0:
[----:B------:R-:W-:-:S00]  /*06e0*/  BRA `(.L_x_0) ;  /* 0xfffffffc00fc7947 */ /* 0x000fc0000383ffff */
[----:B------:R-:W-:-:S00]  /*06f0*/  NOP ;  /* 0x0000000000007918 */ /* 0x000fc00000000000 */
        /* <DEDUP_REMOVED lines=8> */
.L_x_1:


//--------------------- .nv.shared.triton_poi_fused_7 --------------------------
	.section	.nv.shared.triton_poi_fused_7,"aw",@nobits
	.sectionflags	@""
	.align	16
	.zero		1024


//--------------------- .nv.constant0.triton_poi_fused_7 --------------------------
	.section	.nv.constant0.triton_poi_fused_7,"a",@progbits
	.sectionflags	@""
	.align	4
.nv.constant0.triton_poi_fused_7:
	.zero		552
